//
// Generated by NVIDIA NVVM Compiler
//
// Compiler Build ID: CL-36424714
// Cuda compilation tools, release 13.0, V13.0.88
// Based on NVVM 20.0.0
//

.version 9.0
.target sm_100
.address_size 64

	// .globl	_Z7prescanPfS_S_i

.visible .entry _Z7prescanPfS_S_i(
	.param .u64 .ptr .align 1 _Z7prescanPfS_S_i_param_0,
	.param .u64 .ptr .align 1 _Z7prescanPfS_S_i_param_1,
	.param .u64 .ptr .align 1 _Z7prescanPfS_S_i_param_2,
	.param .u32 _Z7prescanPfS_S_i_param_3
)
{
	.reg .pred 	%p<20>;
	.reg .b32 	%r<86>;
	.reg .b32 	%f<10>;
	.reg .b64 	%rd<34>;

	ld.param.u64 	%rd6, [_Z7prescanPfS_S_i_param_0];
	ld.param.u64 	%rd7, [_Z7prescanPfS_S_i_param_1];
	ld.param.u64 	%rd8, [_Z7prescanPfS_S_i_param_2];
	ld.param.u32 	%r22, [_Z7prescanPfS_S_i_param_3];
	cvta.to.global.u64 	%rd1, %rd8;
	cvta.to.global.u64 	%rd9, %rd7;
	mov.u32 	%r26, %ntid.x;
	mov.u32 	%r1, %ctaid.x;
	mov.u32 	%r2, %tid.x;
	mad.lo.s32 	%r3, %r26, %r1, %r2;
	// begin inline asm
	mov.u32 %r23, %envreg2;
	// end inline asm
	cvt.u64.u32 	%rd10, %r23;
	// begin inline asm
	mov.u32 %r24, %envreg1;
	// end inline asm
	cvt.u64.u32 	%rd11, %r24;
	shl.b64 	%rd12, %rd11, 32;
	or.b64  	%rd2, %rd12, %rd10;
	shl.b32 	%r4, %r3, 1;
	mul.wide.s32 	%rd13, %r4, 4;
	add.s64 	%rd14, %rd9, %rd13;
	ld.global.f32 	%f1, [%rd14];
	add.s64 	%rd3, %rd1, %rd13;
	st.global.f32 	[%rd3], %f1;
	or.b32  	%r5, %r4, 1;
	ld.global.f32 	%f2, [%rd14+4];
	st.global.f32 	[%rd3+4], %f2;
	shr.s32 	%r81, %r22, 1;
	setp.lt.s32 	%p1, %r81, 1;
	mov.b32 	%r83, 1;
	@%p1 bra 	$L__BB0_10;
	add.s64 	%rd4, %rd2, 4;
	mov.u32 	%r28, %tid.y;
	add.s32 	%r29, %r2, %r28;
	mov.u32 	%r30, %tid.z;
	or.b32  	%r7, %r29, %r30;
	mov.u32 	%r31, %nctaid.x;
	mov.u32 	%r32, %nctaid.y;
	mul.lo.s32 	%r33, %r31, %r32;
	mov.u32 	%r34, %nctaid.z;
	mul.lo.s32 	%r35, %r33, %r34;
	mov.u32 	%r36, %ctaid.y;
	add.s32 	%r37, %r1, %r36;
	mov.u32 	%r38, %ctaid.z;
	neg.s32 	%r39, %r38;
	setp.eq.s32 	%p2, %r37, %r39;
	sub.s32 	%r40, -2147483647, %r35;
	selp.b32 	%r8, %r40, 1, %p2;
	mov.b32 	%r83, 1;
$L__BB0_2:
	setp.ne.s64 	%p3, %rd2, 0;
	@%p3 bra 	$L__BB0_4;
	// begin inline asm
	trap;
	// end inline asm
$L__BB0_4:
	setp.ne.s32 	%p4, %r7, 0;
	barrier.sync 	0;
	@%p4 bra 	$L__BB0_7;
	// begin inline asm
	atom.add.release.gpu.u32 %r41,[%rd4],%r8;
	// end inline asm
$L__BB0_6:
	// begin inline asm
	ld.acquire.gpu.u32 %r43,[%rd4];
	// end inline asm
	xor.b32  	%r44, %r43, %r41;
	setp.gt.s32 	%p5, %r44, -1;
	@%p5 bra 	$L__BB0_6;
$L__BB0_7:
	barrier.sync 	0;
	bar.sync 	0;
	setp.ge.s32 	%p6, %r3, %r81;
	@%p6 bra 	$L__BB0_9;
	mul.lo.s32 	%r45, %r83, %r5;
	add.s32 	%r46, %r45, %r83;
	mul.wide.s32 	%rd17, %r46, 4;
	add.s64 	%rd18, %rd1, %rd17;
	mul.wide.s32 	%rd19, %r45, 4;
	add.s64 	%rd20, %rd1, %rd19;
	ld.global.f32 	%f3, [%rd20+-4];
	atom.global.add.f32 	%f4, [%rd18+-4], %f3;
$L__BB0_9:
	shl.b32 	%r83, %r83, 1;
	shr.u32 	%r13, %r81, 1;
	setp.gt.u32 	%p7, %r81, 1;
	mov.u32 	%r81, %r13;
	@%p7 bra 	$L__BB0_2;
$L__BB0_10:
	setp.ne.s32 	%p8, %r3, 0;
	@%p8 bra 	$L__BB0_12;
	mul.wide.s32 	%rd21, %r22, 4;
	add.s64 	%rd22, %rd1, %rd21;
	mov.b32 	%r47, 0;
	st.global.u32 	[%rd22+-4], %r47;
$L__BB0_12:
	setp.ne.s64 	%p9, %rd2, 0;
	@%p9 bra 	$L__BB0_14;
	// begin inline asm
	trap;
	// end inline asm
$L__BB0_14:
	add.s64 	%rd5, %rd2, 4;
	barrier.sync 	0;
	mov.u32 	%r48, %tid.y;
	add.s32 	%r49, %r2, %r48;
	mov.u32 	%r50, %tid.z;
	or.b32  	%r15, %r49, %r50;
	setp.ne.s32 	%p10, %r15, 0;
	@%p10 bra 	$L__BB0_17;
	mov.u32 	%r53, %nctaid.x;
	mov.u32 	%r54, %nctaid.y;
	mul.lo.s32 	%r55, %r53, %r54;
	mov.u32 	%r56, %nctaid.z;
	mul.lo.s32 	%r57, %r55, %r56;
	mov.u32 	%r58, %ctaid.y;
	add.s32 	%r59, %r1, %r58;
	mov.u32 	%r60, %ctaid.z;
	neg.s32 	%r61, %r60;
	setp.eq.s32 	%p11, %r59, %r61;
	sub.s32 	%r62, -2147483647, %r57;
	selp.b32 	%r52, %r62, 1, %p11;
	// begin inline asm
	atom.add.release.gpu.u32 %r51,[%rd5],%r52;
	// end inline asm
$L__BB0_16:
	// begin inline asm
	ld.acquire.gpu.u32 %r63,[%rd5];
	// end inline asm
	xor.b32  	%r64, %r63, %r51;
	setp.gt.s32 	%p12, %r64, -1;
	@%p12 bra 	$L__BB0_16;
$L__BB0_17:
	barrier.sync 	0;
	bar.sync 	0;
	setp.lt.s32 	%p13, %r22, 2;
	@%p13 bra 	$L__BB0_22;
	mov.b32 	%r84, 1;
$L__BB0_19:
	bar.sync 	0;
	shr.s32 	%r83, %r83, 1;
	setp.ge.s32 	%p14, %r3, %r84;
	@%p14 bra 	$L__BB0_21;
	mul.lo.s32 	%r66, %r83, %r5;
	mul.wide.s32 	%rd25, %r66, 4;
	add.s64 	%rd26, %rd1, %rd25;
	ld.global.f32 	%f5, [%rd26+-4];
	mul.wide.s32 	%rd27, %r83, 4;
	add.s64 	%rd28, %rd26, %rd27;
	ld.global.f32 	%f6, [%rd28+-4];
	st.global.f32 	[%rd26+-4], %f6;
	atom.global.add.f32 	%f7, [%rd28+-4], %f5;
$L__BB0_21:
	shl.b32 	%r84, %r84, 1;
	setp.lt.s32 	%p15, %r84, %r22;
	@%p15 bra 	$L__BB0_19;
$L__BB0_22:
	setp.ne.s64 	%p16, %rd2, 0;
	@%p16 bra 	$L__BB0_24;
	// begin inline asm
	trap;
	// end inline asm
$L__BB0_24:
	setp.ne.s32 	%p17, %r15, 0;
	barrier.sync 	0;
	@%p17 bra 	$L__BB0_27;
	mov.u32 	%r69, %nctaid.x;
	mov.u32 	%r70, %nctaid.y;
	mul.lo.s32 	%r71, %r69, %r70;
	mov.u32 	%r72, %nctaid.z;
	mul.lo.s32 	%r73, %r71, %r72;
	mov.u32 	%r74, %ctaid.y;
	add.s32 	%r75, %r1, %r74;
	mov.u32 	%r76, %ctaid.z;
	neg.s32 	%r77, %r76;
	setp.eq.s32 	%p18, %r75, %r77;
	sub.s32 	%r78, -2147483647, %r73;
	selp.b32 	%r68, %r78, 1, %p18;
	// begin inline asm
	atom.add.release.gpu.u32 %r67,[%rd5],%r68;
	// end inline asm
$L__BB0_26:
	// begin inline asm
	ld.acquire.gpu.u32 %r79,[%rd5];
	// end inline asm
	xor.b32  	%r80, %r79, %r67;
	setp.gt.s32 	%p19, %r80, -1;
	@%p19 bra 	$L__BB0_26;
$L__BB0_27:
	cvta.to.global.u64 	%rd31, %rd6;
	barrier.sync 	0;
	bar.sync 	0;
	ld.global.f32 	%f8, [%rd3];
	add.s64 	%rd33, %rd31, %rd13;
	st.global.f32 	[%rd33], %f8;
	ld.global.f32 	%f9, [%rd3+4];
	st.global.f32 	[%rd33+4], %f9;
	ret;

}


// ===== COMPILED SASS (sm_100) =====

	.target	sm_100

	.elftype	@"ET_EXEC"


//--------------------- .note.nv.tkinfo           --------------------------
	.section	.note.nv.tkinfo,"",@"SHT_NOTE"
	.sectionflags	@"SHF_NOTE_NV_TKINFO"
	.tkinfo
        /*0018*/ 	.word	0x00000002
        /*0030*/ 	.string	""
        /*0030*/ 	.string	"ptxas"
        /*0030*/ 	.string	"Cuda compilation tools, release 13.0, V13.0.88"
        /*0030*/ 	.string	"Build cuda_13.0.r13.0/compiler.36424714_0"
        /*0030*/ 	.string	"-arch sm_100 -m 64 "



//--------------------- .note.nv.cuinfo           --------------------------
	.section	.note.nv.cuinfo,"",@"SHT_NOTE"
	.sectionflags	@"SHF_NOTE_NV_CUINFO"
        /*0018*/ 	.short	0x0002
        /*001a*/ 	.short	0x0064
        /*001c*/ 	.short	0x0082
	.zero		2


//--------------------- .nv.info                  --------------------------
	.section	.nv.info,"",@"SHT_CUDA_INFO"
	.align	4


	//----- nvinfo : EIATTR_REGCOUNT
	.align		4
        /*0000*/ 	.byte	0x04, 0x2f
        /*0002*/ 	.short	(.L_1 - .L_0)
	.align		4
.L_0:
        /*0004*/ 	.word	index@(_Z7prescanPfS_S_i)
        /*0008*/ 	.word	0x00000016


	//----- nvinfo : EIATTR_FRAME_SIZE
	.align		4
.L_1:
        /*000c*/ 	.byte	0x04, 0x11
        /*000e*/ 	.short	(.L_3 - .L_2)
	.align		4
.L_2:
        /*0010*/ 	.word	index@(_Z7prescanPfS_S_i)
        /*0014*/ 	.word	0x00000000


	//----- nvinfo : EIATTR_MIN_STACK_SIZE
	.align		4
.L_3:
        /*0018*/ 	.byte	0x04, 0x12
        /*001a*/ 	.short	(.L_5 - .L_4)
	.align		4
.L_4:
        /*001c*/ 	.word	index@(_Z7prescanPfS_S_i)
        /*0020*/ 	.word	0x00000000
.L_5:


//--------------------- .nv.compat                --------------------------
	.section	.nv.compat,"",@"SHT_CUDA_COMPAT_INFO"
	.align	4
        /*0000*/ 	.byte	0x02, 0x09, 0x00, 0x00, 0x02, 0x02, 0x01, 0x00, 0x02, 0x05, 0x05, 0x00, 0x03, 0x07, 0x01, 0x01
        /*0010*/ 	.byte	0x02, 0x03, 0x00, 0x00, 0x02, 0x06, 0x01, 0x00, 0x04, 0x0b, 0x08, 0x00, 0x09, 0x00, 0x00, 0x00
        /*0020*/ 	.byte	0x00, 0x00, 0x00, 0x00


//--------------------- .nv.info._Z7prescanPfS_S_i --------------------------
	.section	.nv.info._Z7prescanPfS_S_i,"",@"SHT_CUDA_INFO"
	.sectionflags	@""
	.align	4


	//----- nvinfo : EIATTR_CUDA_API_VERSION
	.align		4
        /*0000*/ 	.byte	0x04, 0x37
        /*0002*/ 	.short	(.L_7 - .L_6)
.L_6:
        /*0004*/ 	.word	0x00000082


	//----- nvinfo : EIATTR_KPARAM_INFO
	.align		4
.L_7:
        /*0008*/ 	.byte	0x04, 0x17
        /*000a*/ 	.short	(.L_9 - .L_8)
.L_8:
        /*000c*/ 	.word	0x00000000
        /*0010*/ 	.short	0x0003
        /*0012*/ 	.short	0x0018
        /*0014*/ 	.byte	0x00, 0xf0, 0x11, 0x00


	//----- nvinfo : EIATTR_KPARAM_INFO
	.align		4
.L_9:
        /*0018*/ 	.byte	0x04, 0x17
        /*001a*/ 	.short	(.L_11 - .L_10)
.L_10:
        /*001c*/ 	.word	0x00000000
        /*0020*/ 	.short	0x0002
        /*0022*/ 	.short	0x0010
        /*0024*/ 	.byte	0x00, 0xf5, 0x21, 0x00


	//----- nvinfo : EIATTR_KPARAM_INFO
	.align		4
.L_11:
        /*0028*/ 	.byte	0x04, 0x17
        /*002a*/ 	.short	(.L_13 - .L_12)
.L_12:
        /*002c*/ 	.word	0x00000000
        /*0030*/ 	.short	0x0001
        /*0032*/ 	.short	0x0008
        /*0034*/ 	.byte	0x00, 0xf5, 0x21, 0x00


	//----- nvinfo : EIATTR_KPARAM_INFO
	.align		4
.L_13:
        /*0038*/ 	.byte	0x04, 0x17
        /*003a*/ 	.short	(.L_15 - .L_14)
.L_14:
        /*003c*/ 	.word	0x00000000
        /*0040*/ 	.short	0x0000
        /*0042*/ 	.short	0x0000
        /*0044*/ 	.byte	0x00, 0xf5, 0x21, 0x00


	//----- nvinfo : EIATTR_SPARSE_MMA_MASK
	.align		4
.L_15:
        /*0048*/ 	.byte	0x03, 0x50
        /*004a*/ 	.short	0x0000


	//----- nvinfo : EIATTR_MAXREG_COUNT
	.align		4
        /*004c*/ 	.byte	0x03, 0x1b
        /*004e*/ 	.short	0x00ff


	//----- nvinfo : EIATTR_NUM_BARRIERS
	.align		4
        /*0050*/ 	.byte	0x02, 0x4c
        /*0052*/ 	.byte	0x01
	.zero		1


	//----- nvinfo : EIATTR_MERCURY_ISA_VERSION
	.align		4
        /*0054*/ 	.byte	0x03, 0x5f
        /*0056*/ 	.short	0x0101


	//----- nvinfo : EIATTR_INT_WARP_WIDE_INSTR_OFFSETS
	.align		4
        /*0058*/ 	.byte	0x04, 0x31
        /*005a*/ 	.short	(.L_17 - .L_16)


	//   ....[0]....
.L_16:
        /*005c*/ 	.word	0x00000370


	//   ....[1]....
        /*0060*/ 	.word	0x00000430


	//   ....[2]....
        /*0064*/ 	.word	0x00000730


	//   ....[3]....
        /*0068*/ 	.word	0x00000870


	//   ....[4]....
        /*006c*/ 	.word	0x00000b50


	//   ....[5]....
        /*0070*/ 	.word	0x00000c90


	//----- nvinfo : EIATTR_COOP_GROUP_MASK_REGIDS
	.align		4
.L_17:
        /*0074*/ 	.byte	0x04, 0x29
        /*0076*/ 	.short	(.L_19 - .L_18)


	//   ....[0]....
.L_18:
        /*0078*/ 	.word	0xffffffff


	//   ....[1]....
        /*007c*/ 	.word	0xffffffff


	//   ....[2]....
        /*0080*/ 	.word	0xffffffff


	//   ....[3]....
        /*0084*/ 	.word	0xffffffff


	//   ....[4]....
        /*0088*/ 	.word	0xffffffff


	//   ....[5]....
        /*008c*/ 	.word	0xffffffff


	//----- nvinfo : EIATTR_COOP_GROUP_INSTR_OFFSETS
	.align		4
.L_19:
        /*0090*/ 	.byte	0x04, 0x28
        /*0092*/ 	.short	(.L_21 - .L_20)


	//   ....[0]....
.L_20:
        /*0094*/ 	.word	0x00000340


	//   ....[1]....
        /*0098*/ 	.word	0x000004d0


	//   ....[2]....
        /*009c*/ 	.word	0x00000690


	//   ....[3]....
        /*00a0*/ 	.word	0x00000920


	//   ....[4]....
        /*00a4*/ 	.word	0x00000ac0


	//   ....[5]....
        /*00a8*/ 	.word	0x00000d20


	//----- nvinfo : EIATTR_VRC_CTA_INIT_COUNT
	.align		4
.L_21:
        /*00ac*/ 	.byte	0x02, 0x4a
	.zero		1
	.zero		1


	//----- nvinfo : EIATTR_EXIT_INSTR_OFFSETS
	.align		4
        /*00b0*/ 	.byte	0x04, 0x1c
        /*00b2*/ 	.short	(.L_23 - .L_22)


	//   ....[0]....
.L_22:
        /*00b4*/ 	.word	0x00000da0


	//----- nvinfo : EIATTR_CRS_STACK_SIZE
	.align		4
.L_23:
        /*00b8*/ 	.byte	0x04, 0x1e
        /*00ba*/ 	.short	(.L_25 - .L_24)
.L_24:
        /*00bc*/ 	.word	0x00000000


	//----- nvinfo : EIATTR_CBANK_PARAM_SIZE
	.align		4
.L_25:
        /*00c0*/ 	.byte	0x03, 0x19
        /*00c2*/ 	.short	0x001c


	//----- nvinfo : EIATTR_PARAM_CBANK
	.align		4
        /*00c4*/ 	.byte	0x04, 0x0a
        /*00c6*/ 	.short	(.L_27 - .L_26)
	.align		4
.L_26:
        /*00c8*/ 	.word	index@(.nv.constant0._Z7prescanPfS_S_i)
        /*00cc*/ 	.short	0x0380
        /*00ce*/ 	.short	0x001c


	//----- nvinfo : EIATTR_SW_WAR
	.align		4
.L_27:
        /*00d0*/ 	.byte	0x04, 0x36
        /*00d2*/ 	.short	(.L_29 - .L_28)
.L_28:
        /*00d4*/ 	.word	0x00000008
.L_29:


//--------------------- .nv.callgraph             --------------------------
	.section	.nv.callgraph,"",@"SHT_CUDA_CALLGRAPH"
	.align	4
	.sectionentsize	8
	.align		4
        /*0000*/ 	.word	0x00000000
	.align		4
        /*0004*/ 	.word	0xffffffff
	.align		4
        /*0008*/ 	.word	0x00000000
	.align		4
        /*000c*/ 	.word	0xfffffffe
	.align		4
        /*0010*/ 	.word	0x00000000
	.align		4
        /*0014*/ 	.word	0xfffffffd
	.align		4
        /*0018*/ 	.word	0x00000000
	.align		4
        /*001c*/ 	.word	0xfffffffc


//--------------------- .text._Z7prescanPfS_S_i   --------------------------
	.section	.text._Z7prescanPfS_S_i,"ax",@progbits
	.align	128
        .global         _Z7prescanPfS_S_i
        .type           _Z7prescanPfS_S_i,@function
        .size           _Z7prescanPfS_S_i,(.L_x_18 - _Z7prescanPfS_S_i)
        .other          _Z7prescanPfS_S_i,@"STO_CUDA_ENTRY STV_DEFAULT"
_Z7prescanPfS_S_i:
.text._Z7prescanPfS_S_i:
[----:B------:R-:W-:Y:S01]  /*0000*/  LDC R1, c[0x0][0x37c] ;  /* 0x0000df00ff017b82 */ /* 0x000fe20000000800 */
[----:B------:R-:W0:Y:S01]  /*0010*/  S2R R6, SR_CTAID.X ;  /* 0x0000000000067919 */ /* 0x000e220000002500 */
[----:B------:R-:W0:Y:S06]  /*0020*/  LDCU UR4, c[0x0][0x360] ;  /* 0x00006c00ff0477ac */ /* 0x000e2c0008000800 */
[----:B------:R-:W1:Y:S01]  /*0030*/  LDC.64 R10, c[0x0][0x388] ;  /* 0x0000e200ff0a7b82 */ /* 0x000e620000000a00 */
[----:B------:R-:W0:Y:S01]  /*0040*/  S2R R7, SR_TID.X ;  /* 0x0000000000077919 */ /* 0x000e220000002100 */
[----:B------:R-:W2:Y:S06]  /*0050*/  LDCU.64 UR8, c[0x0][0x358] ;  /* 0x00006b00ff0877ac */ /* 0x000eac0008000a00 */
[----:B------:R-:W3:Y:S01]  /*0060*/  LDC.64 R2, c[0x0][0x390] ;  /* 0x0000e400ff027b82 */ /* 0x000ee20000000a00 */
[----:B0-----:R-:W-:Y:S01]  /*0070*/  IMAD R14, R6, UR4, R7 ;  /* 0x00000004060e7c24 */ /* 0x001fe2000f8e0207 */
[----:B------:R-:W0:Y:S03]  /*0080*/  LDCU UR4, c[0x0][0x398] ;  /* 0x00007300ff0477ac */ /* 0x000e260008000800 */
[----:B------:R-:W-:-:S04]  /*0090*/  IMAD.SHL.U32 R0, R14, 0x2, RZ ;  /* 0x000000020e007824 */ /* 0x000fc800078e00ff */
[----:B-1----:R-:W-:-:S05]  /*00a0*/  IMAD.WIDE R10, R0, 0x4, R10 ;  /* 0x00000004000a7825 */ /* 0x002fca00078e020a */
[----:B--2---:R-:W2:Y:S01]  /*00b0*/  LDG.E R13, desc[UR8][R10.64] ;  /* 0x000000080a0d7981 */ /* 0x004ea2000c1e1900 */
[----:B---3--:R-:W-:-:S05]  /*00c0*/  IMAD.WIDE R2, R0, 0x4, R2 ;  /* 0x0000000400027825 */ /* 0x008fca00078e0202 */
[----:B--2---:R1:W-:Y:S04]  /*00d0*/  STG.E desc[UR8][R2.64], R13 ;  /* 0x0000000d02007986 */ /* 0x0043e8000c101908 */
[----:B------:R-:W2:Y:S01]  /*00e0*/  LDG.E R15, desc[UR8][R10.64+0x4] ;  /* 0x000004080a0f7981 */ /* 0x000ea2000c1e1900 */
[----:B------:R-:W-:-:S05]  /*00f0*/  CS2R.32 R9, SR_CgaSize ;  /* 0x0000000000097805 */ /* 0x000fca0000008a00 */
[----:B------:R-:W-:-:S05]  /*0100*/  IMAD R9, R9, -0xa0, RZ ;  /* 0xffffff6009097824 */ /* 0x000fca00078e02ff */
[----:B------:R-:W-:-:S14]  /*0110*/  R2UR UR10, R9 ;  /* 0x00000000090a72ca */ /* 0x000fdc00000e0000 */
[----:B------:R-:W3:Y:S01]  /*0120*/  LDCU UR10, c[0x0][UR10+0x258] ;  /* 0x00004b000a0a77ac */ /* 0x000ee20008000800 */
[----:B------:R-:W-:Y:S02]  /*0130*/  IMAD.MOV.U32 R9, RZ, RZ, 0x1 ;  /* 0x00000001ff097424 */ /* 0x000fe400078e00ff */
[----:B------:R-:W-:Y:S01]  /*0140*/  VIADD R8, R0, 0x1 ;  /* 0x0000000100087836 */ /* 0x000fe20000000000 */
[----:B------:R-:W-:-:S05]  /*0150*/  CS2R.32 R5, SR_CgaSize ;  /* 0x0000000000057805 */ /* 0x000fca0000008a00 */
[----:B------:R-:W-:-:S05]  /*0160*/  IMAD R5, R5, -0xa0, RZ ;  /* 0xffffff6005057824 */ /* 0x000fca00078e02ff */
[----:B------:R-:W-:-:S14]  /*0170*/  R2UR UR11, R5 ;  /* 0x00000000050b72ca */ /* 0x000fdc00000e0000 */
[----:B------:R-:W4:Y:S01]  /*0180*/  LDCU UR11, c[0x0][UR11+0x254] ;  /* 0x00004a800b0b77ac */ /* 0x000f220008000800 */
[----:B0-----:R-:W-:-:S04]  /*0190*/  USHF.R.S32.HI UR4, URZ, 0x1, UR4 ;  /* 0x00000001ff047899 */ /* 0x001fc80008011404 */
[----:B------:R-:W-:Y:S01]  /*01a0*/  UISETP.GE.AND UP0, UPT, UR4, 0x1, UPT ;  /* 0x000000010400788c */ /* 0x000fe2000bf06270 */
[----:B---3--:R-:W-:Y:S01]  /*01b0*/  IMAD.U32 R4, RZ, RZ, UR10 ;  /* 0x0000000aff047e24 */ /* 0x008fe2000f8e00ff */
[----:B----4-:R-:W-:Y:S01]  /*01c0*/  MOV R5, UR11 ;  /* 0x0000000b00057c02 */ /* 0x010fe20008000f00 */
[----:B--2---:R1:W-:Y:S06]  /*01d0*/  STG.E desc[UR8][R2.64+0x4], R15 ;  /* 0x0000040f02007986 */ /* 0x0043ec000c101908 */
[----:B------:R-:W-:Y:S05]  /*01e0*/  BRA.U !UP0, `(.L_x_0) ;  /* 0x0000000108fc7547 */ /* 0x000fea000b800000 */
[----:B------:R-:W0:Y:S01]  /*01f0*/  S2R R11, SR_CTAID.Z ;  /* 0x00000000000b7919 */ /* 0x000e220000002700 */
[----:B------:R-:W2:Y:S01]  /*0200*/  LDCU UR5, c[0x0][0x370] ;  /* 0x00006e00ff0577ac */ /* 0x000ea20008000800 */
[----:B------:R-:W3:Y:S01]  /*0210*/  S2R R9, SR_CTAID.Y ;  /* 0x0000000000097919 */ /* 0x000ee20000002600 */
[----:B------:R-:W4:Y:S01]  /*0220*/  LDCU UR6, c[0x0][0x374] ;  /* 0x00006e80ff0677ac */ /* 0x000f220008000800 */
[----:B------:R-:W5:Y:S01]  /*0230*/  S2R R10, SR_TID.Y ;  /* 0x00000000000a7919 */ /* 0x000f620000002200 */
[----:B------:R-:W1:Y:S01]  /*0240*/  LDCU UR7, c[0x0][0x378] ;  /* 0x00006f00ff0777ac */ /* 0x000e620008000800 */
[----:B------:R-:W5:Y:S01]  /*0250*/  S2R R12, SR_TID.Z ;  /* 0x00000000000c7919 */ /* 0x000f620000002300 */
[----:B--2---:R-:W-:-:S04]  /*0260*/  UIADD3 UR5, UPT, UPT, URZ, -UR5, URZ ;  /* 0x80000005ff057290 */ /* 0x004fc8000fffe0ff */
[----:B----4-:R-:W-:-:S04]  /*0270*/  UIMAD UR5, UR5, UR6, URZ ;  /* 0x00000006050572a4 */ /* 0x010fc8000f8e02ff */
[----:B-1----:R-:W-:Y:S01]  /*0280*/  UIMAD UR5, UR7, UR5, -0x7fffffff ;  /* 0x80000001070574a4 */ /* 0x002fe2000f8e0205 */
[----:B0-----:R-:W-:Y:S01]  /*0290*/  IMAD.MOV R16, RZ, RZ, -R11 ;  /* 0x000000ffff107224 */ /* 0x001fe200078e0a0b */
[----:B---3--:R-:W-:-:S04]  /*02a0*/  IADD3 R9, PT, PT, R6, R9, RZ ;  /* 0x0000000906097210 */ /* 0x008fc80007ffe0ff */
[----:B------:R-:W-:Y:S02]  /*02b0*/  ISETP.NE.AND P0, PT, R9, R16, PT ;  /* 0x000000100900720c */ /* 0x000fe40003f05270 */
[----:B-----5:R-:W-:-:S11]  /*02c0*/  IADD3 R9, PT, PT, R7, R10, RZ ;  /* 0x0000000a07097210 */ /* 0x020fd60007ffe0ff */
[----:B------:R-:W-:Y:S01]  /*02d0*/  VOTEU.ANY UP0, P0 ;  /* 0x0000000000ff7886 */ /* 0x000fe20000000100 */
[----:B------:R-:W-:Y:S01]  /*02e0*/  LOP3.LUT P0, RZ, R9, R12, RZ, 0xfc, !PT ;  /* 0x0000000c09ff7212 */ /* 0x000fe2000780fcff */
[----:B------:R-:W-:Y:S01]  /*02f0*/  IMAD.MOV.U32 R9, RZ, RZ, 0x1 ;  /* 0x00000001ff097424 */ /* 0x000fe200078e00ff */
[----:B------:R-:W-:-:S12]  /*0300*/  USEL UR5, UR5, 0x1, !UP0 ;  /* 0x0000000105057887 */ /* 0x000fd8000c000000 */
.L_x_6:
[----:B------:R-:W-:-:S04]  /*0310*/  UISETP.NE.U32.AND UP0, UPT, UR10, URZ, UPT ;  /* 0x000000ff0a00728c */ /* 0x000fc8000bf05070 */
[----:B------:R-:W-:-:S09]  /*0320*/  UISETP.NE.AND.EX UP0, UPT, UR11, URZ, UPT, UP0 ;  /* 0x000000ff0b00728c */ /* 0x000fd2000bf05300 */
[----:B0-----:R-:W-:Y:S05]  /*0330*/  BRA.U !UP0, `(.L_x_1) ;  /* 0x00000009089c7547 */ /* 0x001fea000b800000 */
[----:B------:R-:W-:Y:S06]  /*0340*/  BAR.SYNC.DEFER_BLOCKING 0x0 ;  /* 0x0000000000007b1d */ /* 0x000fec0000010000 */
[----:B------:R-:W-:Y:S05]  /*0350*/  @P0 BRA `(.L_x_2) ;  /* 0x0000000000540947 */ /* 0x000fea0003800000 */
[----:B------:R-:W0:Y:S01]  /*0360*/  S2R R11, SR_LANEID ;  /* 0x00000000000b7919 */ /* 0x000e220000000000 */
[----:B------:R-:W-:Y:S02]  /*0370*/  VOTEU.ANY UR6, UPT, PT ;  /* 0x0000000000067886 */ /* 0x000fe400038e0100 */
[----:B------:R-:W0:Y:S08]  /*0380*/  FLO.U32 R12, UR6 ;  /* 0x00000006000c7d00 */ /* 0x000e3000080e0000 */
[----:B------:R-:W1:Y:S01]  /*0390*/  POPC R10, UR6 ;  /* 0x00000006000a7d09 */ /* 0x000e620008000000 */
[----:B0-----:R-:W-:Y:S01]  /*03a0*/  ISETP.EQ.U32.AND P1, PT, R12, R11, PT ;  /* 0x0000000b0c00720c */ /* 0x001fe20003f22070 */
[----:B-1----:R-:W-:-:S12]  /*03b0*/  IMAD R11, R10, UR5, RZ ;  /* 0x000000050a0b7c24 */ /* 0x002fd8000f8e02ff */
[----:B------:R-:W-:Y:S06]  /*03c0*/  @P1 MEMBAR.ALL.GPU ;  /* 0x0000000000001992 */ /* 0x000fec000000a000 */
[----:B------:R-:W-:-:S00]  /*03d0*/  @P1 ERRBAR ;  /* 0x00000000000019ab */ /* 0x000fc00000000000 */
[----:B------:R-:W-:Y:S06]  /*03e0*/  @P1 CGAERRBAR ;  /* 0x00000000000015ab */ /* 0x000fec0000000000 */
[----:B------:R-:W2:Y:S01]  /*03f0*/  @P1 ATOM.E.ADD.STRONG.GPU PT, R11, desc[UR8][R4.64+0x4], R11 ;  /* 0x8000040b040b198a */ /* 0x000ea200081ef108 */
[----:B------:R-:W0:Y:S02]  /*0400*/  S2R R13, SR_LTMASK ;  /* 0x00000000000d7919 */ /* 0x000e240000003900 */
[----:B0-----:R-:W-:-:S06]  /*0410*/  LOP3.LUT R13, R13, UR6, RZ, 0xc0, !PT ;  /* 0x000000060d0d7c12 */ /* 0x001fcc000f8ec0ff */
[----:B------:R-:W0:Y:S01]  /*0420*/  POPC R13, R13 ;  /* 0x0000000d000d7309 */ /* 0x000e220000000000 */
[----:B--2---:R-:W0:Y:S02]  /*0430*/  SHFL.IDX PT, R10, R11, R12, 0x1f ;  /* 0x00001f0c0b0a7589 */ /* 0x004e2400000e0000 */
[----:B0-----:R-:W-:-:S07]  /*0440*/  IMAD R10, R13, UR5, R10 ;  /* 0x000000050d0a7c24 */ /* 0x001fce000f8e020a */
.L_x_3:
[----:B------:R-:W2:Y:S04]  /*0450*/  LD.E.STRONG.GPU R11, desc[UR8][R4.64+0x4] ;  /* 0x00000408040b7980 */ /* 0x000ea8000c10f900 */
[----:B--2---:R-:W-:Y:S01]  /*0460*/  CCTL.IVALL ;  /* 0x00000000ff00798f */ /* 0x004fe20002000000 */
[----:B------:R-:W-:Y:S05]  /*0470*/  YIELD ;  /* 0x0000000000007946 */ /* 0x000fea0003800000 */
[----:B------:R-:W-:-:S04]  /*0480*/  LOP3.LUT R11, R11, R10, RZ, 0x3c, !PT ;  /* 0x0000000a0b0b7212 */ /* 0x000fc800078e3cff */
[----:B------:R-:W-:-:S13]  /*0490*/  ISETP.GT.AND P1, PT, R11, -0x1, PT ;  /* 0xffffffff0b00780c */ /* 0x000fda0003f24270 */
[----:B------:R-:W-:Y:S05]  /*04a0*/  @P1 BRA `(.L_x_3) ;  /* 0xfffffffc00e81947 */ /* 0x000fea000383ffff */
.L_x_2:
[----:B------:R-:W-:Y:S01]  /*04b0*/  ISETP.GE.AND P1, PT, R14, UR4, PT ;  /* 0x000000040e007c0c */ /* 0x000fe2000bf26270 */
[----:B------:R-:W-:Y:S05]  /*04c0*/  WARPSYNC.ALL ;  /* 0x0000000000007948 */ /* 0x000fea0003800000 */
[----:B------:R-:W-:Y:S06]  /*04d0*/  BAR.SYNC.DEFER_BLOCKING 0x0 ;  /* 0x0000000000007b1d */ /* 0x000fec0000010000 */
[----:B------:R-:W-:Y:S02]  /*04e0*/  BSSY.RECONVERGENT B0, `(.L_x_4) ;  /* 0x000000a000007945 */ /* 0x000fe40003800200 */
[----:B------:R-:W-:Y:S06]  /*04f0*/  BAR.SYNC.DEFER_BLOCKING 0x0 ;  /* 0x0000000000007b1d */ /* 0x000fec0000010000 */
[----:B------:R-:W-:Y:S05]  /*0500*/  @P1 BRA `(.L_x_5) ;  /* 0x00000000001c1947 */ /* 0x000fea0003800000 */
[----:B------:R-:W0:Y:S01]  /*0510*/  LDC.64 R10, c[0x0][0x390] ;  /* 0x0000e400ff0a7b82 */ /* 0x000e220000000a00 */
[----:B------:R-:W-:-:S04]  /*0520*/  IMAD R15, R8, R9, RZ ;  /* 0x00000009080f7224 */ /* 0x000fc800078e02ff */
[----:B0-----:R-:W-:-:S06]  /*0530*/  IMAD.WIDE R12, R15, 0x4, R10 ;  /* 0x000000040f0c7825 */ /* 0x001fcc00078e020a */
[----:B------:R-:W2:Y:S01]  /*0540*/  LDG.E R13, desc[UR8][R12.64+-0x4] ;  /* 0xfffffc080c0d7981 */ /* 0x000ea2000c1e1900 */
[----:B------:R-:W-:-:S05]  /*0550*/  IADD3 R15, PT, PT, R15, R9, RZ ;  /* 0x000000090f0f7210 */ /* 0x000fca0007ffe0ff */
[----:B------:R-:W-:-:S05]  /*0560*/  IMAD.WIDE R10, R15, 0x4, R10 ;  /* 0x000000040f0a7825 */ /* 0x000fca00078e020a */
[----:B--2---:R0:W-:Y:S02]  /*0570*/  REDG.E.ADD.F32.FTZ.RN.STRONG.GPU desc[UR8][R10.64+-0x4], R13 ;  /* 0xfffffc0d0a0079a6 */ /* 0x0041e4000c12f308 */
.L_x_5:
[----:B------:R-:W-:Y:S05]  /*0580*/  BSYNC.RECONVERGENT B0 ;  /* 0x0000000000007941 */ /* 0x000fea0003800200 */
.L_x_4:
[----:B------:R-:W-:Y:S01]  /*0590*/  UISETP.GT.U32.AND UP0, UPT, UR4, 0x1, UPT ;  /* 0x000000010400788c */ /* 0x000fe2000bf04070 */
[----:B------:R-:W-:Y:S01]  /*05a0*/  IMAD.SHL.U32 R9, R9, 0x2, RZ ;  /* 0x0000000209097824 */ /* 0x000fe200078e00ff */
[----:B------:R-:W-:-:S07]  /*05b0*/  USHF.R.U32.HI UR6, URZ, 0x1, UR4 ;  /* 0x00000001ff067899 */ /* 0x000fce0008011604 */
[----:B------:R-:W-:Y:S01]  /*05c0*/  UMOV UR4, UR6 ;  /* 0x0000000600047c82 */ /* 0x000fe20008000000 */
[----:B------:R-:W-:Y:S05]  /*05d0*/  BRA.U UP0, `(.L_x_6) ;  /* 0xfffffffd004c7547 */ /* 0x000fea000b83ffff */
.L_x_0:
[----:B------:R-:W-:Y:S01]  /*05e0*/  ISETP.NE.AND P0, PT, R14, RZ, PT ;  /* 0x000000ff0e00720c */ /* 0x000fe20003f05270 */
[----:B------:R-:W-:-:S04]  /*05f0*/  UISETP.NE.U32.AND UP0, UPT, UR10, URZ, UPT ;  /* 0x000000ff0a00728c */ /* 0x000fc8000bf05070 */
[----:B------:R-:W-:-:S08]  /*0600*/  UISETP.NE.AND.EX UP0, UPT, UR11, URZ, UPT, UP0 ;  /* 0x000000ff0b00728c */ /* 0x000fd0000bf05300 */
[----:B01----:R-:W0:Y:S08]  /*0610*/  @!P0 LDC R13, c[0x0][0x398] ;  /* 0x0000e600ff0d8b82 */ /* 0x003e300000000800 */
[----:B------:R-:W0:Y:S02]  /*0620*/  @!P0 LDC.64 R10, c[0x0][0x390] ;  /* 0x0000e400ff0a8b82 */ /* 0x000e240000000a00 */
[----:B0-----:R-:W-:-:S05]  /*0630*/  @!P0 IMAD.WIDE R10, R13, 0x4, R10 ;  /* 0x000000040d0a8825 */ /* 0x001fca00078e020a */
[----:B------:R0:W-:Y:S01]  /*0640*/  @!P0 STG.E desc[UR8][R10.64+-0x4], RZ ;  /* 0xfffffcff0a008986 */ /* 0x0001e2000c101908 */
[----:B------:R-:W-:Y:S05]  /*0650*/  BRA.U UP0, `(.L_x_7) ;  /* 0x0000000100047547 */ /* 0x000fea000b800000 */
[----:B------:R-:W-:Y:S05]  /*0660*/  BPT.TRAP 0x1 ;  /* 0x000000040000795c */ /* 0x000fea0000300000 */
.L_x_7:
[----:B0-----:R-:W0:Y:S01]  /*0670*/  S2R R10, SR_TID.Y ;  /* 0x00000000000a7919 */ /* 0x001e220000002200 */
[----:B------:R-:W1:Y:S01]  /*0680*/  S2R R12, SR_TID.Z ;  /* 0x00000000000c7919 */ /* 0x000e620000002300 */
[----:B------:R-:W-:Y:S01]  /*0690*/  BAR.SYNC.DEFER_BLOCKING 0x0 ;  /* 0x0000000000007b1d */ /* 0x000fe20000010000 */
[----:B0-----:R-:W-:-:S04]  /*06a0*/  IADD3 R7, PT, PT, R7, R10, RZ ;  /* 0x0000000a07077210 */ /* 0x001fc80007ffe0ff */
[----:B-1----:R-:W-:-:S13]  /*06b0*/  LOP3.LUT P0, R7, R7, RZ, R12, 0xfa, !PT ;  /* 0x000000ff07077212 */ /* 0x002fda000780fa0c */
[----:B------:R-:W-:Y:S05]  /*06c0*/  @P0 BRA `(.L_x_8) ;  /* 0x0000000000880947 */ /* 0x000fea0003800000 */
[----:B------:R-:W0:Y:S01]  /*06d0*/  S2R R11, SR_CTAID.Y ;  /* 0x00000000000b7919 */ /* 0x000e220000002600 */
[----:B------:R-:W1:Y:S01]  /*06e0*/  LDCU UR4, c[0x0][0x370] ;  /* 0x00006e00ff0477ac */ /* 0x000e620008000800 */
[----:B------:R-:W2:Y:S01]  /*06f0*/  S2R R10, SR_CTAID.Z ;  /* 0x00000000000a7919 */ /* 0x000ea20000002700 */
[----:B------:R-:W3:Y:S01]  /*0700*/  LDCU UR5, c[0x0][0x374] ;  /* 0x00006e80ff0577ac */ /* 0x000ee20008000800 */
[----:B------:R-:W4:Y:S01]  /*0710*/  S2R R13, SR_LANEID ;  /* 0x00000000000d7919 */ /* 0x000f220000000000 */
[----:B------:R-:W5:Y:S01]  /*0720*/  LDCU UR6, c[0x0][0x378] ;  /* 0x00006f00ff0677ac */ /* 0x000f620008000800 */
[----:B------:R-:W-:Y:S02]  /*0730*/  VOTEU.ANY UR7, UPT, PT ;  /* 0x0000000000077886 */ /* 0x000fe400038e0100 */
[----:B------:R-:W4:Y:S01]  /*0740*/  FLO.U32 R12, UR7 ;  /* 0x00000007000c7d00 */ /* 0x000f2200080e0000 */
[----:B-1----:R-:W-:-:S04]  /*0750*/  UIADD3 UR4, UPT, UPT, URZ, -UR4, URZ ;  /* 0x80000004ff047290 */ /* 0x002fc8000fffe0ff */
[----:B---3--:R-:W-:-:S04]  /*0760*/  UIMAD UR4, UR4, UR5, URZ ;  /* 0x00000005040472a4 */ /* 0x008fc8000f8e02ff */
[----:B-----5:R-:W-:Y:S01]  /*0770*/  UIMAD UR4, UR6, UR4, -0x7fffffff ;  /* 0x80000001060474a4 */ /* 0x020fe2000f8e0204 */
[----:B0-----:R-:W-:Y:S01]  /*0780*/  IMAD.IADD R11, R6, 0x1, R11 ;  /* 0x00000001060b7824 */ /* 0x001fe200078e020b */
[----:B--2---:R-:W-:-:S04]  /*0790*/  IADD3 R10, PT, PT, -R10, RZ, RZ ;  /* 0x000000ff0a0a7210 */ /* 0x004fc80007ffe1ff */
[----:B------:R-:W-:Y:S02]  /*07a0*/  ISETP.NE.AND P1, PT, R11, R10, PT ;  /* 0x0000000a0b00720c */ /* 0x000fe40003f25270 */
[----:B------:R-:W0:Y:S01]  /*07b0*/  POPC R10, UR7 ;  /* 0x00000007000a7d09 */ /* 0x000e220008000000 */
[----:B----4-:R-:W-:-:S10]  /*07c0*/  ISETP.EQ.U32.AND P0, PT, R12, R13, PT ;  /* 0x0000000d0c00720c */ /* 0x010fd40003f02070 */
[----:B------:R-:W-:Y:S01]  /*07d0*/  VOTEU.ANY UP0, P1 ;  /* 0x0000000000ff7886 */ /* 0x000fe20000800100 */
[----:B------:R-:W-:-:S06]  /*07e0*/  USEL UR4, UR4, 0x1, !UP0 ;  /* 0x0000000104047887 */ /* 0x000fcc000c000000 */
[----:B0-----:R-:W-:Y:S01]  /*07f0*/  IMAD R11, R10, UR4, RZ ;  /* 0x000000040a0b7c24 */ /* 0x001fe2000f8e02ff */
        /* <DEDUP_REMOVED lines=9> */
.L_x_9:
[----:B------:R-:W2:Y:S04]  /*0890*/  LD.E.STRONG.GPU R11, desc[UR8][R4.64+0x4] ;  /* 0x00000408040b7980 */ /* 0x000ea8000c10f900 */
[----:B--2---:R-:W-:Y:S01]  /*08a0*/  CCTL.IVALL ;  /* 0x00000000ff00798f */ /* 0x004fe20002000000 */
[----:B------:R-:W-:Y:S05]  /*08b0*/  YIELD ;  /* 0x0000000000007946 */ /* 0x000fea0003800000 */
[----:B------:R-:W-:-:S04]  /*08c0*/  LOP3.LUT R11, R11, R10, RZ, 0x3c, !PT ;  /* 0x0000000a0b0b7212 */ /* 0x000fc800078e3cff */
[----:B------:R-:W-:-:S13]  /*08d0*/  ISETP.GT.AND P0, PT, R11, -0x1, PT ;  /* 0xffffffff0b00780c */ /* 0x000fda0003f04270 */
[----:B------:R-:W-:Y:S05]  /*08e0*/  @P0 BRA `(.L_x_9) ;  /* 0xfffffffc00e80947 */ /* 0x000fea000383ffff */
.L_x_8:
[----:B------:R-:W-:Y:S05]  /*08f0*/  WARPSYNC.ALL ;  /* 0x0000000000007948 */ /* 0x000fea0003800000 */
[----:B------:R-:W0:Y:S02]  /*0900*/  LDCU UR4, c[0x0][0x398] ;  /* 0x00007300ff0477ac */ /* 0x000e240008000800 */
[----:B0-----:R-:W-:Y:S01]  /*0910*/  UISETP.GE.AND UP0, UPT, UR4, 0x2, UPT ;  /* 0x000000020400788c */ /* 0x001fe2000bf06270 */
[----:B------:R-:W-:Y:S08]  /*0920*/  BAR.SYNC.DEFER_BLOCKING 0x0 ;  /* 0x0000000000007b1d */ /* 0x000ff00000010000 */
[----:B------:R-:W-:Y:S06]  /*0930*/  BAR.SYNC.DEFER_BLOCKING 0x0 ;  /* 0x0000000000007b1d */ /* 0x000fec0000010000 */
[----:B------:R-:W-:Y:S05]  /*0940*/  BRA.U !UP0, `(.L_x_10) ;  /* 0x00000001084c7547 */ /* 0x000fea000b800000 */
[----:B------:R-:W0:Y:S01]  /*0950*/  LDC.64 R16, c[0x0][0x390] ;  /* 0x0000e400ff107b82 */ /* 0x000e220000000a00 */
[----:B------:R-:W1:Y:S01]  /*0960*/  LDCU UR5, c[0x0][0x398] ;  /* 0x00007300ff0577ac */ /* 0x000e620008000800 */
[----:B------:R-:W-:-:S05]  /*0970*/  UMOV UR4, 0x1 ;  /* 0x0000000100047882 */ /* 0x000fca0000000000 */
.L_x_13:
[----:B------:R-:W-:Y:S01]  /*0980*/  BAR.SYNC.DEFER_BLOCKING 0x0 ;  /* 0x0000000000007b1d */ /* 0x000fe20000010000 */
[----:B------:R-:W-:Y:S01]  /*0990*/  ISETP.GE.AND P0, PT, R14, UR4, PT ;  /* 0x000000040e007c0c */ /* 0x000fe2000bf06270 */
[----:B------:R-:W-:Y:S01]  /*09a0*/  USHF.L.U32 UR4, UR4, 0x1, URZ ;  /* 0x0000000104047899 */ /* 0x000fe200080006ff */
[----:B------:R-:W-:-:S03]  /*09b0*/  SHF.R.S32.HI R9, RZ, 0x1, R9 ;  /* 0x00000001ff097819 */ /* 0x000fc60000011409 */
[----:B------:R-:W-:Y:S08]  /*09c0*/  BSSY.RECONVERGENT B0, `(.L_x_11) ;  /* 0x0000009000007945 */ /* 0x000ff00003800200 */
[----:B---3--:R-:W-:Y:S05]  /*09d0*/  @P0 BRA `(.L_x_12) ;  /* 0x00000000001c0947 */ /* 0x008fea0003800000 */
[----:B------:R-:W-:-:S04]  /*09e0*/  IMAD R11, R8, R9, RZ ;  /* 0x00000009080b7224 */ /* 0x000fc800078e02ff */
[----:B0-----:R-:W-:-:S05]  /*09f0*/  IMAD.WIDE R10, R11, 0x4, R16 ;  /* 0x000000040b0a7825 */ /* 0x001fca00078e0210 */
[----:B------:R-:W2:Y:S01]  /*0a00*/  LDG.E R15, desc[UR8][R10.64+-0x4] ;  /* 0xfffffc080a0f7981 */ /* 0x000ea2000c1e1900 */
[----:B------:R-:W-:-:S05]  /*0a10*/  IMAD.WIDE R12, R9, 0x4, R10 ;  /* 0x00000004090c7825 */ /* 0x000fca00078e020a */
[----:B------:R-:W3:Y:S04]  /*0a20*/  LDG.E R19, desc[UR8][R12.64+-0x4] ;  /* 0xfffffc080c137981 */ /* 0x000ee8000c1e1900 */
[----:B---3--:R3:W-:Y:S04]  /*0a30*/  STG.E desc[UR8][R10.64+-0x4], R19 ;  /* 0xfffffc130a007986 */ /* 0x0087e8000c101908 */
[----:B--2---:R3:W-:Y:S02]  /*0a40*/  REDG.E.ADD.F32.FTZ.RN.STRONG.GPU desc[UR8][R12.64+-0x4], R15 ;  /* 0xfffffc0f0c0079a6 */ /* 0x0047e4000c12f308 */
.L_x_12:
[----:B-1----:R-:W-:Y:S05]  /*0a50*/  BSYNC.RECONVERGENT B0 ;  /* 0x0000000000007941 */ /* 0x002fea0003800200 */
.L_x_11:
[----:B------:R-:W-:-:S09]  /*0a60*/  UISETP.GE.AND UP0, UPT, UR4, UR5, UPT ;  /* 0x000000050400728c */ /* 0x000fd2000bf06270 */
[----:B------:R-:W-:Y:S05]  /*0a70*/  BRA.U !UP0, `(.L_x_13) ;  /* 0xfffffffd08c07547 */ /* 0x000fea000b83ffff */
.L_x_10:
[----:B------:R-:W-:-:S04]  /*0a80*/  UISETP.NE.U32.AND UP0, UPT, UR10, URZ, UPT ;  /* 0x000000ff0a00728c */ /* 0x000fc8000bf05070 */
[----:B------:R-:W-:-:S09]  /*0a90*/  UISETP.NE.AND.EX UP0, UPT, UR11, URZ, UPT, UP0 ;  /* 0x000000ff0b00728c */ /* 0x000fd2000bf05300 */
[----:B------:R-:W-:Y:S05]  /*0aa0*/  BRA.U UP0, `(.L_x_14) ;  /* 0x0000000100047547 */ /* 0x000fea000b800000 */
[----:B------:R-:W-:Y:S05]  /*0ab0*/  BPT.TRAP 0x1 ;  /* 0x000000040000795c */ /* 0x000fea0000300000 */
.L_x_14:
[----:B------:R-:W-:Y:S01]  /*0ac0*/  BAR.SYNC.DEFER_BLOCKING 0x0 ;  /* 0x0000000000007b1d */ /* 0x000fe20000010000 */
[----:B------:R-:W-:-:S13]  /*0ad0*/  ISETP.NE.AND P0, PT, R7, RZ, PT ;  /* 0x000000ff0700720c */ /* 0x000fda0003f05270 */
[----:B------:R-:W-:Y:S05]  /*0ae0*/  @P0 BRA `(.L_x_15) ;  /* 0x0000000000880947 */ /* 0x000fea0003800000 */
[----:B------:R-:W1:Y:S01]  /*0af0*/  S2R R7, SR_CTAID.Y ;  /* 0x0000000000077919 */ /* 0x000e620000002600 */
[----:B------:R-:W2:Y:S01]  /*0b00*/  LDCU UR4, c[0x0][0x370] ;  /* 0x00006e00ff0477ac */ /* 0x000ea20008000800 */
[----:B------:R-:W4:Y:S01]  /*0b10*/  S2R R8, SR_CTAID.Z ;  /* 0x0000000000087919 */ /* 0x000f220000002700 */
[----:B------:R-:W5:Y:S01]  /*0b20*/  LDCU UR5, c[0x0][0x374] ;  /* 0x00006e80ff0577ac */ /* 0x000f620008000800 */
[----:B------:R-:W0:Y:S01]  /*0b30*/  S2R R9, SR_LANEID ;  /* 0x0000000000097919 */ /* 0x000e220000000000 */
[----:B------:R-:W3:Y:S01]  /*0b40*/  LDCU UR6, c[0x0][0x378] ;  /* 0x00006f00ff0677ac */ /* 0x000ee20008000800 */
[----:B------:R-:W-:Y:S01]  /*0b50*/  VOTEU.ANY UR7, UPT, PT ;  /* 0x0000000000077886 */ /* 0x000fe200038e0100 */
[----:B--2---:R-:W-:-:S04]  /*0b60*/  UIADD3 UR4, UPT, UPT, URZ, -UR4, URZ ;  /* 0x80000004ff047290 */ /* 0x004fc8000fffe0ff */
[----:B-----5:R-:W-:-:S04]  /*0b70*/  UIMAD UR4, UR4, UR5, URZ ;  /* 0x00000005040472a4 */ /* 0x020fc8000f8e02ff */
[----:B---3--:R-:W-:Y:S01]  /*0b80*/  UIMAD UR4, UR6, UR4, -0x7fffffff ;  /* 0x80000001060474a4 */ /* 0x008fe2000f8e0204 */
[----:B-1----:R-:W-:Y:S01]  /*0b90*/  IMAD.IADD R7, R6, 0x1, R7 ;  /* 0x0000000106077824 */ /* 0x002fe200078e0207 */
[----:B----4-:R-:W-:Y:S02]  /*0ba0*/  IADD3 R6, PT, PT, -R8, RZ, RZ ;  /* 0x000000ff08067210 */ /* 0x010fe40007ffe1ff */
[----:B------:R-:W0:Y:S02]  /*0bb0*/  FLO.U32 R8, UR7 ;  /* 0x0000000700087d00 */ /* 0x000e2400080e0000 */
[----:B------:R-:W-:-:S06]  /*0bc0*/  ISETP.NE.AND P1, PT, R7, R6, PT ;  /* 0x000000060700720c */ /* 0x000fcc0003f25270 */
[----:B------:R-:W1:Y:S01]  /*0bd0*/  POPC R6, UR7 ;  /* 0x0000000700067d09 */ /* 0x000e620008000000 */
[----:B0-----:R-:W-:-:S06]  /*0be0*/  ISETP.EQ.U32.AND P0, PT, R8, R9, PT ;  /* 0x000000090800720c */ /* 0x001fcc0003f02070 */
[----:B------:R-:W-:Y:S01]  /*0bf0*/  VOTEU.ANY UP0, P1 ;  /* 0x0000000000ff7886 */ /* 0x000fe20000800100 */
[----:B------:R-:W-:-:S06]  /*0c00*/  USEL UR4, UR4, 0x1, !UP0 ;  /* 0x0000000104047887 */ /* 0x000fcc000c000000 */
[----:B-1----:R-:W-:Y:S01]  /*0c10*/  IMAD R7, R6, UR4, RZ ;  /* 0x0000000406077c24 */ /* 0x002fe2000f8e02ff */
        /* <DEDUP_REMOVED lines=9> */
.L_x_16:
[----:B------:R-:W2:Y:S04]  /*0cb0*/  LD.E.STRONG.GPU R7, desc[UR8][R4.64+0x4] ;  /* 0x0000040804077980 */ /* 0x000ea8000c10f900 */
[----:B--2---:R-:W-:Y:S01]  /*0cc0*/  CCTL.IVALL ;  /* 0x00000000ff00798f */ /* 0x004fe20002000000 */
[----:B------:R-:W-:Y:S05]  /*0cd0*/  YIELD ;  /* 0x0000000000007946 */ /* 0x000fea0003800000 */
[----:B------:R-:W-:-:S04]  /*0ce0*/  LOP3.LUT R7, R7, R6, RZ, 0x3c, !PT ;  /* 0x0000000607077212 */ /* 0x000fc800078e3cff */
[----:B------:R-:W-:-:S13]  /*0cf0*/  ISETP.GT.AND P0, PT, R7, -0x1, PT ;  /* 0xffffffff0700780c */ /* 0x000fda0003f04270 */
[----:B------:R-:W-:Y:S05]  /*0d00*/  @P0 BRA `(.L_x_16) ;  /* 0xfffffffc00e80947 */ /* 0x000fea000383ffff */
.L_x_15:
[----:B------:R-:W-:Y:S05]  /*0d10*/  WARPSYNC.ALL ;  /* 0x0000000000007948 */ /* 0x000fea0003800000 */
[----:B------:R-:W-:Y:S08]  /*0d20*/  BAR.SYNC.DEFER_BLOCKING 0x0 ;  /* 0x0000000000007b1d */ /* 0x000ff00000010000 */
[----:B------:R-:W1:Y:S08]  /*0d30*/  LDC.64 R4, c[0x0][0x380] ;  /* 0x0000e000ff047b82 */ /* 0x000e700000000a00 */
[----:B------:R-:W-:Y:S06]  /*0d40*/  BAR.SYNC.DEFER_BLOCKING 0x0 ;  /* 0x0000000000007b1d */ /* 0x000fec0000010000 */
[----:B------:R-:W2:Y:S01]  /*0d50*/  LDG.E R7, desc[UR8][R2.64] ;  /* 0x0000000802077981 */ /* 0x000ea2000c1e1900 */
[----:B-1----:R-:W-:-:S05]  /*0d60*/  IMAD.WIDE R4, R0, 0x4, R4 ;  /* 0x0000000400047825 */ /* 0x002fca00078e0204 */
[----:B--2---:R-:W-:Y:S04]  /*0d70*/  STG.E desc[UR8][R4.64], R7 ;  /* 0x0000000704007986 */ /* 0x004fe8000c101908 */
[----:B------:R-:W2:Y:S04]  /*0d80*/  LDG.E R9, desc[UR8][R2.64+0x4] ;  /* 0x0000040802097981 */ /* 0x000ea8000c1e1900 */
[----:B--2---:R-:W-:Y:S01]  /*0d90*/  STG.E desc[UR8][R4.64+0x4], R9 ;  /* 0x0000040904007986 */ /* 0x004fe2000c101908 */
[----:B------:R-:W-:Y:S05]  /*0da0*/  EXIT ;  /* 0x000000000000794d */ /* 0x000fea0003800000 */
.L_x_1:
[----:B------:R-:W-:Y:S05]  /*0db0*/  BPT.TRAP 0x1 ;  /* 0x000000040000795c */ /* 0x000fea0000300000 */
.L_x_17:
[----:B------:R-:W-:-:S00]  /*0dc0*/  BRA `(.L_x_17) ;  /* 0xfffffffc00fc7947 */ /* 0x000fc0000383ffff */
[----:B------:R-:W-:-:S00]  /*0dd0*/  NOP ;  /* 0x0000000000007918 */ /* 0x000fc00000000000 */
        /* <DEDUP_REMOVED lines=10> */
.L_x_18:


//--------------------- .nv.shared.reserved.0     --------------------------
	.section	.nv.shared.reserved.0,"aw",@nobits
	.weak		__nv_reservedSMEM_offset_0_alias
	.size		__nv_reservedSMEM_offset_0_alias, 0, 64
	.other		__nv_reservedSMEM_offset_0_alias,@"STO_CUDA_RESERVED_SHARED STV_DEFAULT"
__nv_reservedSMEM_offset_0_alias:
	.zero		0
	.zero		64


//--------------------- .nv.constant0._Z7prescanPfS_S_i --------------------------
	.section	.nv.constant0._Z7prescanPfS_S_i,"a",@progbits
	.sectionflags	@""
	.align	4
.nv.constant0._Z7prescanPfS_S_i:
	.zero		924


//--------------------- SYMBOLS --------------------------

	.type		.nv.reservedSmem.offset0,@object
	.size		.nv.reservedSmem.offset0,0x4
